//
// Generated by NVIDIA NVVM Compiler
//
// Compiler Build ID: CL-36424714
// Cuda compilation tools, release 13.0, V13.0.88
// Based on NVVM 20.0.0
//

.version 9.0
.target sm_100
.address_size 64

	// .globl	_Z6unusedv
.global .align 1 .b8 _ZN34_INTERNAL_60661bcb_4_k_cu_3db6a6ab4cuda3std3__45__cpo5beginE[1];
.global .align 1 .b8 _ZN34_INTERNAL_60661bcb_4_k_cu_3db6a6ab4cuda3std3__45__cpo3endE[1];
.global .align 1 .b8 _ZN34_INTERNAL_60661bcb_4_k_cu_3db6a6ab4cuda3std3__45__cpo6cbeginE[1];
.global .align 1 .b8 _ZN34_INTERNAL_60661bcb_4_k_cu_3db6a6ab4cuda3std3__45__cpo4cendE[1];
.global .align 1 .b8 _ZN34_INTERNAL_60661bcb_4_k_cu_3db6a6ab4cuda3std3__45__cpo6rbeginE[1];
.global .align 1 .b8 _ZN34_INTERNAL_60661bcb_4_k_cu_3db6a6ab4cuda3std3__45__cpo4rendE[1];
.global .align 1 .b8 _ZN34_INTERNAL_60661bcb_4_k_cu_3db6a6ab4cuda3std3__45__cpo7crbeginE[1];
.global .align 1 .b8 _ZN34_INTERNAL_60661bcb_4_k_cu_3db6a6ab4cuda3std3__45__cpo5crendE[1];
.global .align 1 .b8 _ZN34_INTERNAL_60661bcb_4_k_cu_3db6a6ab4cuda3std3__436_GLOBAL__N__60661bcb_4_k_cu_3db6a6ab6ignoreE[1];
.global .align 1 .b8 _ZN34_INTERNAL_60661bcb_4_k_cu_3db6a6ab4cuda3std3__419piecewise_constructE[1];
.global .align 1 .b8 _ZN34_INTERNAL_60661bcb_4_k_cu_3db6a6ab4cuda3std3__48in_placeE[1];
.global .align 1 .b8 _ZN34_INTERNAL_60661bcb_4_k_cu_3db6a6ab4cuda3std3__420unreachable_sentinelE[1];
.global .align 1 .b8 _ZN34_INTERNAL_60661bcb_4_k_cu_3db6a6ab4cuda3std3__47nulloptE[1];
.global .align 1 .b8 _ZN34_INTERNAL_60661bcb_4_k_cu_3db6a6ab4cuda3std3__48unexpectE[1];
.global .align 1 .b8 _ZN34_INTERNAL_60661bcb_4_k_cu_3db6a6ab4cuda3std6ranges3__45__cpo4swapE[1];
.global .align 1 .b8 _ZN34_INTERNAL_60661bcb_4_k_cu_3db6a6ab4cuda3std6ranges3__45__cpo9iter_moveE[1];
.global .align 1 .b8 _ZN34_INTERNAL_60661bcb_4_k_cu_3db6a6ab4cuda3std6ranges3__45__cpo5beginE[1];
.global .align 1 .b8 _ZN34_INTERNAL_60661bcb_4_k_cu_3db6a6ab4cuda3std6ranges3__45__cpo3endE[1];
.global .align 1 .b8 _ZN34_INTERNAL_60661bcb_4_k_cu_3db6a6ab4cuda3std6ranges3__45__cpo6cbeginE[1];
.global .align 1 .b8 _ZN34_INTERNAL_60661bcb_4_k_cu_3db6a6ab4cuda3std6ranges3__45__cpo4cendE[1];
.global .align 1 .b8 _ZN34_INTERNAL_60661bcb_4_k_cu_3db6a6ab4cuda3std6ranges3__45__cpo7advanceE[1];
.global .align 1 .b8 _ZN34_INTERNAL_60661bcb_4_k_cu_3db6a6ab4cuda3std6ranges3__45__cpo9iter_swapE[1];
.global .align 1 .b8 _ZN34_INTERNAL_60661bcb_4_k_cu_3db6a6ab4cuda3std6ranges3__45__cpo4nextE[1];
.global .align 1 .b8 _ZN34_INTERNAL_60661bcb_4_k_cu_3db6a6ab4cuda3std6ranges3__45__cpo4prevE[1];
.global .align 1 .b8 _ZN34_INTERNAL_60661bcb_4_k_cu_3db6a6ab4cuda3std6ranges3__45__cpo4dataE[1];
.global .align 1 .b8 _ZN34_INTERNAL_60661bcb_4_k_cu_3db6a6ab4cuda3std6ranges3__45__cpo5cdataE[1];
.global .align 1 .b8 _ZN34_INTERNAL_60661bcb_4_k_cu_3db6a6ab4cuda3std6ranges3__45__cpo4sizeE[1];
.global .align 1 .b8 _ZN34_INTERNAL_60661bcb_4_k_cu_3db6a6ab4cuda3std6ranges3__45__cpo5ssizeE[1];
.global .align 1 .b8 _ZN34_INTERNAL_60661bcb_4_k_cu_3db6a6ab4cuda3std6ranges3__45__cpo8distanceE[1];
.global .align 1 .b8 _ZN34_INTERNAL_60661bcb_4_k_cu_3db6a6ab6thrust24THRUST_300001_SM_1000_NS6system6detail10sequential3seqE[1];
.global .align 1 .b8 _ZN34_INTERNAL_60661bcb_4_k_cu_3db6a6ab6thrust24THRUST_300001_SM_1000_NS12placeholders2_1E[1];
.global .align 1 .b8 _ZN34_INTERNAL_60661bcb_4_k_cu_3db6a6ab6thrust24THRUST_300001_SM_1000_NS12placeholders2_2E[1];
.global .align 1 .b8 _ZN34_INTERNAL_60661bcb_4_k_cu_3db6a6ab6thrust24THRUST_300001_SM_1000_NS12placeholders2_3E[1];
.global .align 1 .b8 _ZN34_INTERNAL_60661bcb_4_k_cu_3db6a6ab6thrust24THRUST_300001_SM_1000_NS12placeholders2_4E[1];
.global .align 1 .b8 _ZN34_INTERNAL_60661bcb_4_k_cu_3db6a6ab6thrust24THRUST_300001_SM_1000_NS12placeholders2_5E[1];
.global .align 1 .b8 _ZN34_INTERNAL_60661bcb_4_k_cu_3db6a6ab6thrust24THRUST_300001_SM_1000_NS12placeholders2_6E[1];
.global .align 1 .b8 _ZN34_INTERNAL_60661bcb_4_k_cu_3db6a6ab6thrust24THRUST_300001_SM_1000_NS12placeholders2_7E[1];
.global .align 1 .b8 _ZN34_INTERNAL_60661bcb_4_k_cu_3db6a6ab6thrust24THRUST_300001_SM_1000_NS12placeholders2_8E[1];
.global .align 1 .b8 _ZN34_INTERNAL_60661bcb_4_k_cu_3db6a6ab6thrust24THRUST_300001_SM_1000_NS12placeholders2_9E[1];
.global .align 1 .b8 _ZN34_INTERNAL_60661bcb_4_k_cu_3db6a6ab6thrust24THRUST_300001_SM_1000_NS12placeholders3_10E[1];

.visible .entry _Z6unusedv()
{


	ret;

}
	// .globl	_ZN3cub18CUB_300001_SM_10006detail11EmptyKernelIvEEvv
.visible .entry _ZN3cub18CUB_300001_SM_10006detail11EmptyKernelIvEEvv()
{


	ret;

}


// ===== COMPILED SASS (sm_100) =====

	.target	sm_100

	.elftype	@"ET_EXEC"


//--------------------- .note.nv.tkinfo           --------------------------
	.section	.note.nv.tkinfo,"",@"SHT_NOTE"
	.sectionflags	@"SHF_NOTE_NV_TKINFO"
	.tkinfo
        /*0018*/ 	.word	0x00000002
        /*0030*/ 	.string	""
        /*0030*/ 	.string	"ptxas"
        /*0030*/ 	.string	"Cuda compilation tools, release 13.0, V13.0.88"
        /*0030*/ 	.string	"Build cuda_13.0.r13.0/compiler.36424714_0"
        /*0030*/ 	.string	"-arch sm_100 -m 64 "



//--------------------- .note.nv.cuinfo           --------------------------
	.section	.note.nv.cuinfo,"",@"SHT_NOTE"
	.sectionflags	@"SHF_NOTE_NV_CUINFO"
        /*0018*/ 	.short	0x0002
        /*001a*/ 	.short	0x0064
        /*001c*/ 	.short	0x0082
	.zero		2


//--------------------- .nv.info                  --------------------------
	.section	.nv.info,"",@"SHT_CUDA_INFO"
	.align	4


	//----- nvinfo : EIATTR_REGCOUNT
	.align		4
        /*0000*/ 	.byte	0x04, 0x2f
        /*0002*/ 	.short	(.L_41 - .L_40)
	.align		4
.L_40:
        /*0004*/ 	.word	index@(_Z6unusedv)
        /*0008*/ 	.word	0x00000004


	//----- nvinfo : EIATTR_FRAME_SIZE
	.align		4
.L_41:
        /*000c*/ 	.byte	0x04, 0x11
        /*000e*/ 	.short	(.L_43 - .L_42)
	.align		4
.L_42:
        /*0010*/ 	.word	index@(_Z6unusedv)
        /*0014*/ 	.word	0x00000000


	//----- nvinfo : EIATTR_REGCOUNT
	.align		4
.L_43:
        /*0018*/ 	.byte	0x04, 0x2f
        /*001a*/ 	.short	(.L_45 - .L_44)
	.align		4
.L_44:
        /*001c*/ 	.word	index@(_ZN3cub18CUB_300001_SM_10006detail11EmptyKernelIvEEvv)
        /*0020*/ 	.word	0x00000004


	//----- nvinfo : EIATTR_FRAME_SIZE
	.align		4
.L_45:
        /*0024*/ 	.byte	0x04, 0x11
        /*0026*/ 	.short	(.L_47 - .L_46)
	.align		4
.L_46:
        /*0028*/ 	.word	index@(_ZN3cub18CUB_300001_SM_10006detail11EmptyKernelIvEEvv)
        /*002c*/ 	.word	0x00000000


	//----- nvinfo : EIATTR_MIN_STACK_SIZE
	.align		4
.L_47:
        /*0030*/ 	.byte	0x04, 0x12
        /*0032*/ 	.short	(.L_49 - .L_48)
	.align		4
.L_48:
        /*0034*/ 	.word	index@(_ZN3cub18CUB_300001_SM_10006detail11EmptyKernelIvEEvv)
        /*0038*/ 	.word	0x00000000


	//----- nvinfo : EIATTR_MIN_STACK_SIZE
	.align		4
.L_49:
        /*003c*/ 	.byte	0x04, 0x12
        /*003e*/ 	.short	(.L_51 - .L_50)
	.align		4
.L_50:
        /*0040*/ 	.word	index@(_Z6unusedv)
        /*0044*/ 	.word	0x00000000
.L_51:


//--------------------- .nv.compat                --------------------------
	.section	.nv.compat,"",@"SHT_CUDA_COMPAT_INFO"
	.align	4
        /*0000*/ 	.byte	0x02, 0x09, 0x00, 0x00, 0x02, 0x02, 0x01, 0x00, 0x02, 0x05, 0x05, 0x00, 0x03, 0x07, 0x01, 0x01
        /*0010*/ 	.byte	0x02, 0x03, 0x00, 0x00, 0x02, 0x06, 0x01, 0x00, 0x04, 0x0b, 0x08, 0x00, 0x09, 0x00, 0x00, 0x00
        /*0020*/ 	.byte	0x00, 0x00, 0x00, 0x00


//--------------------- .nv.info._ZN3cub18CUB_300001_SM_10006detail11EmptyKernelIvEEvv --------------------------
	.section	.nv.info._ZN3cub18CUB_300001_SM_10006detail11EmptyKernelIvEEvv,"",@"SHT_CUDA_INFO"
	.sectionflags	@""
	.align	4


	//----- nvinfo : EIATTR_CUDA_API_VERSION
	.align		4
        /*0000*/ 	.byte	0x04, 0x37
        /*0002*/ 	.short	(.L_53 - .L_52)
.L_52:
        /*0004*/ 	.word	0x00000082


	//----- nvinfo : EIATTR_SPARSE_MMA_MASK
	.align		4
.L_53:
        /*0008*/ 	.byte	0x03, 0x50
        /*000a*/ 	.short	0x0000


	//----- nvinfo : EIATTR_MAXREG_COUNT
	.align		4
        /*000c*/ 	.byte	0x03, 0x1b
        /*000e*/ 	.short	0x00ff


	//----- nvinfo : EIATTR_MERCURY_ISA_VERSION
	.align		4
        /*0010*/ 	.byte	0x03, 0x5f
        /*0012*/ 	.short	0x0101


	//----- nvinfo : EIATTR_VRC_CTA_INIT_COUNT
	.align		4
        /*0014*/ 	.byte	0x02, 0x4a
	.zero		1
	.zero		1


	//----- nvinfo : EIATTR_EXIT_INSTR_OFFSETS
	.align		4
        /*0018*/ 	.byte	0x04, 0x1c
        /*001a*/ 	.short	(.L_55 - .L_54)


	//   ....[0]....
.L_54:
        /*001c*/ 	.word	0x00000010


	//----- nvinfo : EIATTR_SW_WAR
	.align		4
.L_55:
        /*0020*/ 	.byte	0x04, 0x36
        /*0022*/ 	.short	(.L_57 - .L_56)
.L_56:
        /*0024*/ 	.word	0x00000008
.L_57:


//--------------------- .nv.info._Z6unusedv       --------------------------
	.section	.nv.info._Z6unusedv,"",@"SHT_CUDA_INFO"
	.sectionflags	@""
	.align	4


	//----- nvinfo : EIATTR_CUDA_API_VERSION
	.align		4
        /*0000*/ 	.byte	0x04, 0x37
        /*0002*/ 	.short	(.L_59 - .L_58)
.L_58:
        /*0004*/ 	.word	0x00000082


	//----- nvinfo : EIATTR_SPARSE_MMA_MASK
	.align		4
.L_59:
        /*0008*/ 	.byte	0x03, 0x50
        /*000a*/ 	.short	0x0000


	//----- nvinfo : EIATTR_MAXREG_COUNT
	.align		4
        /*000c*/ 	.byte	0x03, 0x1b
        /*000e*/ 	.short	0x00ff


	//----- nvinfo : EIATTR_MERCURY_ISA_VERSION
	.align		4
        /*0010*/ 	.byte	0x03, 0x5f
        /*0012*/ 	.short	0x0101


	//----- nvinfo : EIATTR_VRC_CTA_INIT_COUNT
	.align		4
        /*0014*/ 	.byte	0x02, 0x4a
	.zero		1
	.zero		1


	//----- nvinfo : EIATTR_EXIT_INSTR_OFFSETS
	.align		4
        /*0018*/ 	.byte	0x04, 0x1c
        /*001a*/ 	.short	(.L_61 - .L_60)


	//   ....[0]....
.L_60:
        /*001c*/ 	.word	0x00000010


	//----- nvinfo : EIATTR_SW_WAR
	.align		4
.L_61:
        /*0020*/ 	.byte	0x04, 0x36
        /*0022*/ 	.short	(.L_63 - .L_62)
.L_62:
        /*0024*/ 	.word	0x00000008
.L_63:


//--------------------- .nv.callgraph             --------------------------
	.section	.nv.callgraph,"",@"SHT_CUDA_CALLGRAPH"
	.align	4
	.sectionentsize	8
	.align		4
        /*0000*/ 	.word	0x00000000
	.align		4
        /*0004*/ 	.word	0xffffffff
	.align		4
        /*0008*/ 	.word	0x00000000
	.align		4
        /*000c*/ 	.word	0xfffffffe
	.align		4
        /*0010*/ 	.word	0x00000000
	.align		4
        /*0014*/ 	.word	0xfffffffd
	.align		4
        /*0018*/ 	.word	0x00000000
	.align		4
        /*001c*/ 	.word	0xfffffffc


//--------------------- .nv.constant4             --------------------------
	.section	.nv.constant4,"a",@progbits
	.align	8
	.align		8
.nv.constant4:
        /*0000*/ 	.dword	_ZN34_INTERNAL_60661bcb_4_k_cu_3db6a6ab4cuda3std3__45__cpo5beginE
	.align		8
        /*0008*/ 	.dword	_ZN34_INTERNAL_60661bcb_4_k_cu_3db6a6ab4cuda3std3__45__cpo3endE
	.align		8
        /*0010*/ 	.dword	_ZN34_INTERNAL_60661bcb_4_k_cu_3db6a6ab4cuda3std3__45__cpo6cbeginE
	.align		8
        /*0018*/ 	.dword	_ZN34_INTERNAL_60661bcb_4_k_cu_3db6a6ab4cuda3std3__45__cpo4cendE
	.align		8
        /*0020*/ 	.dword	_ZN34_INTERNAL_60661bcb_4_k_cu_3db6a6ab4cuda3std3__45__cpo6rbeginE
	.align		8
        /*0028*/ 	.dword	_ZN34_INTERNAL_60661bcb_4_k_cu_3db6a6ab4cuda3std3__45__cpo4rendE
	.align		8
        /*0030*/ 	.dword	_ZN34_INTERNAL_60661bcb_4_k_cu_3db6a6ab4cuda3std3__45__cpo7crbeginE
	.align		8
        /*0038*/ 	.dword	_ZN34_INTERNAL_60661bcb_4_k_cu_3db6a6ab4cuda3std3__45__cpo5crendE
	.align		8
        /*0040*/ 	.dword	_ZN34_INTERNAL_60661bcb_4_k_cu_3db6a6ab4cuda3std3__436_GLOBAL__N__60661bcb_4_k_cu_3db6a6ab6ignoreE
	.align		8
        /*0048*/ 	.dword	_ZN34_INTERNAL_60661bcb_4_k_cu_3db6a6ab4cuda3std3__419piecewise_constructE
	.align		8
        /*0050*/ 	.dword	_ZN34_INTERNAL_60661bcb_4_k_cu_3db6a6ab4cuda3std3__48in_placeE
	.align		8
        /*0058*/ 	.dword	_ZN34_INTERNAL_60661bcb_4_k_cu_3db6a6ab4cuda3std3__420unreachable_sentinelE
	.align		8
        /*0060*/ 	.dword	_ZN34_INTERNAL_60661bcb_4_k_cu_3db6a6ab4cuda3std3__47nulloptE
	.align		8
        /*0068*/ 	.dword	_ZN34_INTERNAL_60661bcb_4_k_cu_3db6a6ab4cuda3std3__48unexpectE
	.align		8
        /*0070*/ 	.dword	_ZN34_INTERNAL_60661bcb_4_k_cu_3db6a6ab4cuda3std6ranges3__45__cpo4swapE
	.align		8
        /*0078*/ 	.dword	_ZN34_INTERNAL_60661bcb_4_k_cu_3db6a6ab4cuda3std6ranges3__45__cpo9iter_moveE
	.align		8
        /*0080*/ 	.dword	_ZN34_INTERNAL_60661bcb_4_k_cu_3db6a6ab4cuda3std6ranges3__45__cpo5beginE
	.align		8
        /*0088*/ 	.dword	_ZN34_INTERNAL_60661bcb_4_k_cu_3db6a6ab4cuda3std6ranges3__45__cpo3endE
	.align		8
        /*0090*/ 	.dword	_ZN34_INTERNAL_60661bcb_4_k_cu_3db6a6ab4cuda3std6ranges3__45__cpo6cbeginE
	.align		8
        /*0098*/ 	.dword	_ZN34_INTERNAL_60661bcb_4_k_cu_3db6a6ab4cuda3std6ranges3__45__cpo4cendE
	.align		8
        /*00a0*/ 	.dword	_ZN34_INTERNAL_60661bcb_4_k_cu_3db6a6ab4cuda3std6ranges3__45__cpo7advanceE
	.align		8
        /*00a8*/ 	.dword	_ZN34_INTERNAL_60661bcb_4_k_cu_3db6a6ab4cuda3std6ranges3__45__cpo9iter_swapE
	.align		8
        /*00b0*/ 	.dword	_ZN34_INTERNAL_60661bcb_4_k_cu_3db6a6ab4cuda3std6ranges3__45__cpo4nextE
	.align		8
        /*00b8*/ 	.dword	_ZN34_INTERNAL_60661bcb_4_k_cu_3db6a6ab4cuda3std6ranges3__45__cpo4prevE
	.align		8
        /*00c0*/ 	.dword	_ZN34_INTERNAL_60661bcb_4_k_cu_3db6a6ab4cuda3std6ranges3__45__cpo4dataE
	.align		8
        /*00c8*/ 	.dword	_ZN34_INTERNAL_60661bcb_4_k_cu_3db6a6ab4cuda3std6ranges3__45__cpo5cdataE
	.align		8
        /*00d0*/ 	.dword	_ZN34_INTERNAL_60661bcb_4_k_cu_3db6a6ab4cuda3std6ranges3__45__cpo4sizeE
	.align		8
        /*00d8*/ 	.dword	_ZN34_INTERNAL_60661bcb_4_k_cu_3db6a6ab4cuda3std6ranges3__45__cpo5ssizeE
	.align		8
        /*00e0*/ 	.dword	_ZN34_INTERNAL_60661bcb_4_k_cu_3db6a6ab4cuda3std6ranges3__45__cpo8distanceE
	.align		8
        /*00e8*/ 	.dword	_ZN34_INTERNAL_60661bcb_4_k_cu_3db6a6ab6thrust24THRUST_300001_SM_1000_NS6system6detail10sequential3seqE
	.align		8
        /*00f0*/ 	.dword	_ZN34_INTERNAL_60661bcb_4_k_cu_3db6a6ab6thrust24THRUST_300001_SM_1000_NS12placeholders2_1E
	.align		8
        /*00f8*/ 	.dword	_ZN34_INTERNAL_60661bcb_4_k_cu_3db6a6ab6thrust24THRUST_300001_SM_1000_NS12placeholders2_2E
	.align		8
        /*0100*/ 	.dword	_ZN34_INTERNAL_60661bcb_4_k_cu_3db6a6ab6thrust24THRUST_300001_SM_1000_NS12placeholders2_3E
	.align		8
        /*0108*/ 	.dword	_ZN34_INTERNAL_60661bcb_4_k_cu_3db6a6ab6thrust24THRUST_300001_SM_1000_NS12placeholders2_4E
	.align		8
        /*0110*/ 	.dword	_ZN34_INTERNAL_60661bcb_4_k_cu_3db6a6ab6thrust24THRUST_300001_SM_1000_NS12placeholders2_5E
	.align		8
        /*0118*/ 	.dword	_ZN34_INTERNAL_60661bcb_4_k_cu_3db6a6ab6thrust24THRUST_300001_SM_1000_NS12placeholders2_6E
	.align		8
        /*0120*/ 	.dword	_ZN34_INTERNAL_60661bcb_4_k_cu_3db6a6ab6thrust24THRUST_300001_SM_1000_NS12placeholders2_7E
	.align		8
        /*0128*/ 	.dword	_ZN34_INTERNAL_60661bcb_4_k_cu_3db6a6ab6thrust24THRUST_300001_SM_1000_NS12placeholders2_8E
	.align		8
        /*0130*/ 	.dword	_ZN34_INTERNAL_60661bcb_4_k_cu_3db6a6ab6thrust24THRUST_300001_SM_1000_NS12placeholders2_9E
	.align		8
        /*0138*/ 	.dword	_ZN34_INTERNAL_60661bcb_4_k_cu_3db6a6ab6thrust24THRUST_300001_SM_1000_NS12placeholders3_10E


//--------------------- .text._ZN3cub18CUB_300001_SM_10006detail11EmptyKernelIvEEvv --------------------------
	.section	.text._ZN3cub18CUB_300001_SM_10006detail11EmptyKernelIvEEvv,"ax",@progbits
	.align	128
        .global         _ZN3cub18CUB_300001_SM_10006detail11EmptyKernelIvEEvv
        .type           _ZN3cub18CUB_300001_SM_10006detail11EmptyKernelIvEEvv,@function
        .size           _ZN3cub18CUB_300001_SM_10006detail11EmptyKernelIvEEvv,(.L_x_2 - _ZN3cub18CUB_300001_SM_10006detail11EmptyKernelIvEEvv)
        .other          _ZN3cub18CUB_300001_SM_10006detail11EmptyKernelIvEEvv,@"STO_CUDA_ENTRY STV_DEFAULT"
_ZN3cub18CUB_300001_SM_10006detail11EmptyKernelIvEEvv:
.text._ZN3cub18CUB_300001_SM_10006detail11EmptyKernelIvEEvv:
[----:B------:R-:W-:Y:S01]  /*0000*/  LDC R1, c[0x0][0x37c] ;  /* 0x0000df00ff017b82 */ /* 0x000fe20000000800 */
[----:B------:R-:W-:Y:S05]  /*0010*/  EXIT ;  /* 0x000000000000794d */ /* 0x000fea0003800000 */
.L_x_0:
[----:B------:R-:W-:-:S00]  /*0020*/  BRA `(.L_x_0) ;  /* 0xfffffffc00fc7947 */ /* 0x000fc0000383ffff */
[----:B------:R-:W-:-:S00]  /*0030*/  NOP ;  /* 0x0000000000007918 */ /* 0x000fc00000000000 */
        /* <DEDUP_REMOVED lines=12> */
.L_x_2:


//--------------------- .text._Z6unusedv          --------------------------
	.section	.text._Z6unusedv,"ax",@progbits
	.align	128
        .global         _Z6unusedv
        .type           _Z6unusedv,@function
        .size           _Z6unusedv,(.L_x_3 - _Z6unusedv)
        .other          _Z6unusedv,@"STO_CUDA_ENTRY STV_DEFAULT"
_Z6unusedv:
.text._Z6unusedv:
[----:B------:R-:W-:Y:S01]  /*0000*/  LDC R1, c[0x0][0x37c] ;  /* 0x0000df00ff017b82 */ /* 0x000fe20000000800 */
[----:B------:R-:W-:Y:S05]  /*0010*/  EXIT ;  /* 0x000000000000794d */ /* 0x000fea0003800000 */
.L_x_1:
        /* <DEDUP_REMOVED lines=14> */
.L_x_3:


//--------------------- .nv.shared.reserved.0     --------------------------
	.section	.nv.shared.reserved.0,"aw",@nobits
	.weak		__nv_reservedSMEM_offset_0_alias
	.size		__nv_reservedSMEM_offset_0_alias, 0, 64
	.other		__nv_reservedSMEM_offset_0_alias,@"STO_CUDA_RESERVED_SHARED STV_DEFAULT"
__nv_reservedSMEM_offset_0_alias:
	.zero		0
	.zero		64


//--------------------- .nv.global                --------------------------
	.section	.nv.global,"aw",@nobits
.nv.global:
	.type		_ZN34_INTERNAL_60661bcb_4_k_cu_3db6a6ab6thrust24THRUST_300001_SM_1000_NS12placeholders2_5E,@object
	.size		_ZN34_INTERNAL_60661bcb_4_k_cu_3db6a6ab6thrust24THRUST_300001_SM_1000_NS12placeholders2_5E,(_ZN34_INTERNAL_60661bcb_4_k_cu_3db6a6ab4cuda3std3__45__cpo6cbeginE - _ZN34_INTERNAL_60661bcb_4_k_cu_3db6a6ab6thrust24THRUST_300001_SM_1000_NS12placeholders2_5E)
_ZN34_INTERNAL_60661bcb_4_k_cu_3db6a6ab6thrust24THRUST_300001_SM_1000_NS12placeholders2_5E:
	.zero		1
	.type		_ZN34_INTERNAL_60661bcb_4_k_cu_3db6a6ab4cuda3std3__45__cpo6cbeginE,@object
	.size		_ZN34_INTERNAL_60661bcb_4_k_cu_3db6a6ab4cuda3std3__45__cpo6cbeginE,(_ZN34_INTERNAL_60661bcb_4_k_cu_3db6a6ab4cuda3std6ranges3__45__cpo6cbeginE - _ZN34_INTERNAL_60661bcb_4_k_cu_3db6a6ab4cuda3std3__45__cpo6cbeginE)
_ZN34_INTERNAL_60661bcb_4_k_cu_3db6a6ab4cuda3std3__45__cpo6cbeginE:
	.zero		1
	.type		_ZN34_INTERNAL_60661bcb_4_k_cu_3db6a6ab4cuda3std6ranges3__45__cpo6cbeginE,@object
	.size		_ZN34_INTERNAL_60661bcb_4_k_cu_3db6a6ab4cuda3std6ranges3__45__cpo6cbeginE,(_ZN34_INTERNAL_60661bcb_4_k_cu_3db6a6ab4cuda3std3__48in_placeE - _ZN34_INTERNAL_60661bcb_4_k_cu_3db6a6ab4cuda3std6ranges3__45__cpo6cbeginE)
_ZN34_INTERNAL_60661bcb_4_k_cu_3db6a6ab4cuda3std6ranges3__45__cpo6cbeginE:
	.zero		1
	.type		_ZN34_INTERNAL_60661bcb_4_k_cu_3db6a6ab4cuda3std3__48in_placeE,@object
	.size		_ZN34_INTERNAL_60661bcb_4_k_cu_3db6a6ab4cuda3std3__48in_placeE,(_ZN34_INTERNAL_60661bcb_4_k_cu_3db6a6ab4cuda3std6ranges3__45__cpo4sizeE - _ZN34_INTERNAL_60661bcb_4_k_cu_3db6a6ab4cuda3std3__48in_placeE)
_ZN34_INTERNAL_60661bcb_4_k_cu_3db6a6ab4cuda3std3__48in_placeE:
	.zero		1
	.type		_ZN34_INTERNAL_60661bcb_4_k_cu_3db6a6ab4cuda3std6ranges3__45__cpo4sizeE,@object
	.size		_ZN34_INTERNAL_60661bcb_4_k_cu_3db6a6ab4cuda3std6ranges3__45__cpo4sizeE,(_ZN34_INTERNAL_60661bcb_4_k_cu_3db6a6ab6thrust24THRUST_300001_SM_1000_NS12placeholders2_9E - _ZN34_INTERNAL_60661bcb_4_k_cu_3db6a6ab4cuda3std6ranges3__45__cpo4sizeE)
_ZN34_INTERNAL_60661bcb_4_k_cu_3db6a6ab4cuda3std6ranges3__45__cpo4sizeE:
	.zero		1
	.type		_ZN34_INTERNAL_60661bcb_4_k_cu_3db6a6ab6thrust24THRUST_300001_SM_1000_NS12placeholders2_9E,@object
	.size		_ZN34_INTERNAL_60661bcb_4_k_cu_3db6a6ab6thrust24THRUST_300001_SM_1000_NS12placeholders2_9E,(_ZN34_INTERNAL_60661bcb_4_k_cu_3db6a6ab4cuda3std3__45__cpo7crbeginE - _ZN34_INTERNAL_60661bcb_4_k_cu_3db6a6ab6thrust24THRUST_300001_SM_1000_NS12placeholders2_9E)
_ZN34_INTERNAL_60661bcb_4_k_cu_3db6a6ab6thrust24THRUST_300001_SM_1000_NS12placeholders2_9E:
	.zero		1
	.type		_ZN34_INTERNAL_60661bcb_4_k_cu_3db6a6ab4cuda3std3__45__cpo7crbeginE,@object
	.size		_ZN34_INTERNAL_60661bcb_4_k_cu_3db6a6ab4cuda3std3__45__cpo7crbeginE,(_ZN34_INTERNAL_60661bcb_4_k_cu_3db6a6ab4cuda3std6ranges3__45__cpo4nextE - _ZN34_INTERNAL_60661bcb_4_k_cu_3db6a6ab4cuda3std3__45__cpo7crbeginE)
_ZN34_INTERNAL_60661bcb_4_k_cu_3db6a6ab4cuda3std3__45__cpo7crbeginE:
	.zero		1
	.type		_ZN34_INTERNAL_60661bcb_4_k_cu_3db6a6ab4cuda3std6ranges3__45__cpo4nextE,@object
	.size		_ZN34_INTERNAL_60661bcb_4_k_cu_3db6a6ab4cuda3std6ranges3__45__cpo4nextE,(_ZN34_INTERNAL_60661bcb_4_k_cu_3db6a6ab4cuda3std6ranges3__45__cpo4swapE - _ZN34_INTERNAL_60661bcb_4_k_cu_3db6a6ab4cuda3std6ranges3__45__cpo4nextE)
_ZN34_INTERNAL_60661bcb_4_k_cu_3db6a6ab4cuda3std6ranges3__45__cpo4nextE:
	.zero		1
	.type		_ZN34_INTERNAL_60661bcb_4_k_cu_3db6a6ab4cuda3std6ranges3__45__cpo4swapE,@object
	.size		_ZN34_INTERNAL_60661bcb_4_k_cu_3db6a6ab4cuda3std6ranges3__45__cpo4swapE,(_ZN34_INTERNAL_60661bcb_4_k_cu_3db6a6ab6thrust24THRUST_300001_SM_1000_NS12placeholders2_1E - _ZN34_INTERNAL_60661bcb_4_k_cu_3db6a6ab4cuda3std6ranges3__45__cpo4swapE)
_ZN34_INTERNAL_60661bcb_4_k_cu_3db6a6ab4cuda3std6ranges3__45__cpo4swapE:
	.zero		1
	.type		_ZN34_INTERNAL_60661bcb_4_k_cu_3db6a6ab6thrust24THRUST_300001_SM_1000_NS12placeholders2_1E,@object
	.size		_ZN34_INTERNAL_60661bcb_4_k_cu_3db6a6ab6thrust24THRUST_300001_SM_1000_NS12placeholders2_1E,(_ZN34_INTERNAL_60661bcb_4_k_cu_3db6a6ab6thrust24THRUST_300001_SM_1000_NS12placeholders2_3E - _ZN34_INTERNAL_60661bcb_4_k_cu_3db6a6ab6thrust24THRUST_300001_SM_1000_NS12placeholders2_1E)
_ZN34_INTERNAL_60661bcb_4_k_cu_3db6a6ab6thrust24THRUST_300001_SM_1000_NS12placeholders2_1E:
	.zero		1
	.type		_ZN34_INTERNAL_60661bcb_4_k_cu_3db6a6ab6thrust24THRUST_300001_SM_1000_NS12placeholders2_3E,@object
	.size		_ZN34_INTERNAL_60661bcb_4_k_cu_3db6a6ab6thrust24THRUST_300001_SM_1000_NS12placeholders2_3E,(_ZN34_INTERNAL_60661bcb_4_k_cu_3db6a6ab4cuda3std3__45__cpo5beginE - _ZN34_INTERNAL_60661bcb_4_k_cu_3db6a6ab6thrust24THRUST_300001_SM_1000_NS12placeholders2_3E)
_ZN34_INTERNAL_60661bcb_4_k_cu_3db6a6ab6thrust24THRUST_300001_SM_1000_NS12placeholders2_3E:
	.zero		1
	.type		_ZN34_INTERNAL_60661bcb_4_k_cu_3db6a6ab4cuda3std3__45__cpo5beginE,@object
	.size		_ZN34_INTERNAL_60661bcb_4_k_cu_3db6a6ab4cuda3std3__45__cpo5beginE,(_ZN34_INTERNAL_60661bcb_4_k_cu_3db6a6ab4cuda3std6ranges3__45__cpo5beginE - _ZN34_INTERNAL_60661bcb_4_k_cu_3db6a6ab4cuda3std3__45__cpo5beginE)
_ZN34_INTERNAL_60661bcb_4_k_cu_3db6a6ab4cuda3std3__45__cpo5beginE:
	.zero		1
	.type		_ZN34_INTERNAL_60661bcb_4_k_cu_3db6a6ab4cuda3std6ranges3__45__cpo5beginE,@object
	.size		_ZN34_INTERNAL_60661bcb_4_k_cu_3db6a6ab4cuda3std6ranges3__45__cpo5beginE,(_ZN34_INTERNAL_60661bcb_4_k_cu_3db6a6ab4cuda3std3__436_GLOBAL__N__60661bcb_4_k_cu_3db6a6ab6ignoreE - _ZN34_INTERNAL_60661bcb_4_k_cu_3db6a6ab4cuda3std6ranges3__45__cpo5beginE)
_ZN34_INTERNAL_60661bcb_4_k_cu_3db6a6ab4cuda3std6ranges3__45__cpo5beginE:
	.zero		1
	.type		_ZN34_INTERNAL_60661bcb_4_k_cu_3db6a6ab4cuda3std3__436_GLOBAL__N__60661bcb_4_k_cu_3db6a6ab6ignoreE,@object
	.size		_ZN34_INTERNAL_60661bcb_4_k_cu_3db6a6ab4cuda3std3__436_GLOBAL__N__60661bcb_4_k_cu_3db6a6ab6ignoreE,(_ZN34_INTERNAL_60661bcb_4_k_cu_3db6a6ab4cuda3std6ranges3__45__cpo4dataE - _ZN34_INTERNAL_60661bcb_4_k_cu_3db6a6ab4cuda3std3__436_GLOBAL__N__60661bcb_4_k_cu_3db6a6ab6ignoreE)
_ZN34_INTERNAL_60661bcb_4_k_cu_3db6a6ab4cuda3std3__436_GLOBAL__N__60661bcb_4_k_cu_3db6a6ab6ignoreE:
	.zero		1
	.type		_ZN34_INTERNAL_60661bcb_4_k_cu_3db6a6ab4cuda3std6ranges3__45__cpo4dataE,@object
	.size		_ZN34_INTERNAL_60661bcb_4_k_cu_3db6a6ab4cuda3std6ranges3__45__cpo4dataE,(_ZN34_INTERNAL_60661bcb_4_k_cu_3db6a6ab6thrust24THRUST_300001_SM_1000_NS12placeholders2_7E - _ZN34_INTERNAL_60661bcb_4_k_cu_3db6a6ab4cuda3std6ranges3__45__cpo4dataE)
_ZN34_INTERNAL_60661bcb_4_k_cu_3db6a6ab4cuda3std6ranges3__45__cpo4dataE:
	.zero		1
	.type		_ZN34_INTERNAL_60661bcb_4_k_cu_3db6a6ab6thrust24THRUST_300001_SM_1000_NS12placeholders2_7E,@object
	.size		_ZN34_INTERNAL_60661bcb_4_k_cu_3db6a6ab6thrust24THRUST_300001_SM_1000_NS12placeholders2_7E,(_ZN34_INTERNAL_60661bcb_4_k_cu_3db6a6ab4cuda3std3__45__cpo6rbeginE - _ZN34_INTERNAL_60661bcb_4_k_cu_3db6a6ab6thrust24THRUST_300001_SM_1000_NS12placeholders2_7E)
_ZN34_INTERNAL_60661bcb_4_k_cu_3db6a6ab6thrust24THRUST_300001_SM_1000_NS12placeholders2_7E:
	.zero		1
	.type		_ZN34_INTERNAL_60661bcb_4_k_cu_3db6a6ab4cuda3std3__45__cpo6rbeginE,@object
	.size		_ZN34_INTERNAL_60661bcb_4_k_cu_3db6a6ab4cuda3std3__45__cpo6rbeginE,(_ZN34_INTERNAL_60661bcb_4_k_cu_3db6a6ab4cuda3std6ranges3__45__cpo7advanceE - _ZN34_INTERNAL_60661bcb_4_k_cu_3db6a6ab4cuda3std3__45__cpo6rbeginE)
_ZN34_INTERNAL_60661bcb_4_k_cu_3db6a6ab4cuda3std3__45__cpo6rbeginE:
	.zero		1
	.type		_ZN34_INTERNAL_60661bcb_4_k_cu_3db6a6ab4cuda3std6ranges3__45__cpo7advanceE,@object
	.size		_ZN34_INTERNAL_60661bcb_4_k_cu_3db6a6ab4cuda3std6ranges3__45__cpo7advanceE,(_ZN34_INTERNAL_60661bcb_4_k_cu_3db6a6ab4cuda3std3__47nulloptE - _ZN34_INTERNAL_60661bcb_4_k_cu_3db6a6ab4cuda3std6ranges3__45__cpo7advanceE)
_ZN34_INTERNAL_60661bcb_4_k_cu_3db6a6ab4cuda3std6ranges3__45__cpo7advanceE:
	.zero		1
	.type		_ZN34_INTERNAL_60661bcb_4_k_cu_3db6a6ab4cuda3std3__47nulloptE,@object
	.size		_ZN34_INTERNAL_60661bcb_4_k_cu_3db6a6ab4cuda3std3__47nulloptE,(_ZN34_INTERNAL_60661bcb_4_k_cu_3db6a6ab4cuda3std6ranges3__45__cpo8distanceE - _ZN34_INTERNAL_60661bcb_4_k_cu_3db6a6ab4cuda3std3__47nulloptE)
_ZN34_INTERNAL_60661bcb_4_k_cu_3db6a6ab4cuda3std3__47nulloptE:
	.zero		1
	.type		_ZN34_INTERNAL_60661bcb_4_k_cu_3db6a6ab4cuda3std6ranges3__45__cpo8distanceE,@object
	.size		_ZN34_INTERNAL_60661bcb_4_k_cu_3db6a6ab4cuda3std6ranges3__45__cpo8distanceE,(_ZN34_INTERNAL_60661bcb_4_k_cu_3db6a6ab6thrust24THRUST_300001_SM_1000_NS12placeholders2_6E - _ZN34_INTERNAL_60661bcb_4_k_cu_3db6a6ab4cuda3std6ranges3__45__cpo8distanceE)
_ZN34_INTERNAL_60661bcb_4_k_cu_3db6a6ab4cuda3std6ranges3__45__cpo8distanceE:
	.zero		1
	.type		_ZN34_INTERNAL_60661bcb_4_k_cu_3db6a6ab6thrust24THRUST_300001_SM_1000_NS12placeholders2_6E,@object
	.size		_ZN34_INTERNAL_60661bcb_4_k_cu_3db6a6ab6thrust24THRUST_300001_SM_1000_NS12placeholders2_6E,(_ZN34_INTERNAL_60661bcb_4_k_cu_3db6a6ab4cuda3std3__45__cpo4cendE - _ZN34_INTERNAL_60661bcb_4_k_cu_3db6a6ab6thrust24THRUST_300001_SM_1000_NS12placeholders2_6E)
_ZN34_INTERNAL_60661bcb_4_k_cu_3db6a6ab6thrust24THRUST_300001_SM_1000_NS12placeholders2_6E:
	.zero		1
	.type		_ZN34_INTERNAL_60661bcb_4_k_cu_3db6a6ab4cuda3std3__45__cpo4cendE,@object
	.size		_ZN34_INTERNAL_60661bcb_4_k_cu_3db6a6ab4cuda3std3__45__cpo4cendE,(_ZN34_INTERNAL_60661bcb_4_k_cu_3db6a6ab4cuda3std6ranges3__45__cpo4cendE - _ZN34_INTERNAL_60661bcb_4_k_cu_3db6a6ab4cuda3std3__45__cpo4cendE)
_ZN34_INTERNAL_60661bcb_4_k_cu_3db6a6ab4cuda3std3__45__cpo4cendE:
	.zero		1
	.type		_ZN34_INTERNAL_60661bcb_4_k_cu_3db6a6ab4cuda3std6ranges3__45__cpo4cendE,@object
	.size		_ZN34_INTERNAL_60661bcb_4_k_cu_3db6a6ab4cuda3std6ranges3__45__cpo4cendE,(_ZN34_INTERNAL_60661bcb_4_k_cu_3db6a6ab4cuda3std3__420unreachable_sentinelE - _ZN34_INTERNAL_60661bcb_4_k_cu_3db6a6ab4cuda3std6ranges3__45__cpo4cendE)
_ZN34_INTERNAL_60661bcb_4_k_cu_3db6a6ab4cuda3std6ranges3__45__cpo4cendE:
	.zero		1
	.type		_ZN34_INTERNAL_60661bcb_4_k_cu_3db6a6ab4cuda3std3__420unreachable_sentinelE,@object
	.size		_ZN34_INTERNAL_60661bcb_4_k_cu_3db6a6ab4cuda3std3__420unreachable_sentinelE,(_ZN34_INTERNAL_60661bcb_4_k_cu_3db6a6ab4cuda3std6ranges3__45__cpo5ssizeE - _ZN34_INTERNAL_60661bcb_4_k_cu_3db6a6ab4cuda3std3__420unreachable_sentinelE)
_ZN34_INTERNAL_60661bcb_4_k_cu_3db6a6ab4cuda3std3__420unreachable_sentinelE:
	.zero		1
	.type		_ZN34_INTERNAL_60661bcb_4_k_cu_3db6a6ab4cuda3std6ranges3__45__cpo5ssizeE,@object
	.size		_ZN34_INTERNAL_60661bcb_4_k_cu_3db6a6ab4cuda3std6ranges3__45__cpo5ssizeE,(_ZN34_INTERNAL_60661bcb_4_k_cu_3db6a6ab6thrust24THRUST_300001_SM_1000_NS12placeholders3_10E - _ZN34_INTERNAL_60661bcb_4_k_cu_3db6a6ab4cuda3std6ranges3__45__cpo5ssizeE)
_ZN34_INTERNAL_60661bcb_4_k_cu_3db6a6ab4cuda3std6ranges3__45__cpo5ssizeE:
	.zero		1
	.type		_ZN34_INTERNAL_60661bcb_4_k_cu_3db6a6ab6thrust24THRUST_300001_SM_1000_NS12placeholders3_10E,@object
	.size		_ZN34_INTERNAL_60661bcb_4_k_cu_3db6a6ab6thrust24THRUST_300001_SM_1000_NS12placeholders3_10E,(_ZN34_INTERNAL_60661bcb_4_k_cu_3db6a6ab4cuda3std3__45__cpo5crendE - _ZN34_INTERNAL_60661bcb_4_k_cu_3db6a6ab6thrust24THRUST_300001_SM_1000_NS12placeholders3_10E)
_ZN34_INTERNAL_60661bcb_4_k_cu_3db6a6ab6thrust24THRUST_300001_SM_1000_NS12placeholders3_10E:
	.zero		1
	.type		_ZN34_INTERNAL_60661bcb_4_k_cu_3db6a6ab4cuda3std3__45__cpo5crendE,@object
	.size		_ZN34_INTERNAL_60661bcb_4_k_cu_3db6a6ab4cuda3std3__45__cpo5crendE,(_ZN34_INTERNAL_60661bcb_4_k_cu_3db6a6ab4cuda3std6ranges3__45__cpo4prevE - _ZN34_INTERNAL_60661bcb_4_k_cu_3db6a6ab4cuda3std3__45__cpo5crendE)
_ZN34_INTERNAL_60661bcb_4_k_cu_3db6a6ab4cuda3std3__45__cpo5crendE:
	.zero		1
	.type		_ZN34_INTERNAL_60661bcb_4_k_cu_3db6a6ab4cuda3std6ranges3__45__cpo4prevE,@object
	.size		_ZN34_INTERNAL_60661bcb_4_k_cu_3db6a6ab4cuda3std6ranges3__45__cpo4prevE,(_ZN34_INTERNAL_60661bcb_4_k_cu_3db6a6ab4cuda3std6ranges3__45__cpo9iter_moveE - _ZN34_INTERNAL_60661bcb_4_k_cu_3db6a6ab4cuda3std6ranges3__45__cpo4prevE)
_ZN34_INTERNAL_60661bcb_4_k_cu_3db6a6ab4cuda3std6ranges3__45__cpo4prevE:
	.zero		1
	.type		_ZN34_INTERNAL_60661bcb_4_k_cu_3db6a6ab4cuda3std6ranges3__45__cpo9iter_moveE,@object
	.size		_ZN34_INTERNAL_60661bcb_4_k_cu_3db6a6ab4cuda3std6ranges3__45__cpo9iter_moveE,(_ZN34_INTERNAL_60661bcb_4_k_cu_3db6a6ab6thrust24THRUST_300001_SM_1000_NS12placeholders2_2E - _ZN34_INTERNAL_60661bcb_4_k_cu_3db6a6ab4cuda3std6ranges3__45__cpo9iter_moveE)
_ZN34_INTERNAL_60661bcb_4_k_cu_3db6a6ab4cuda3std6ranges3__45__cpo9iter_moveE:
	.zero		1
	.type		_ZN34_INTERNAL_60661bcb_4_k_cu_3db6a6ab6thrust24THRUST_300001_SM_1000_NS12placeholders2_2E,@object
	.size		_ZN34_INTERNAL_60661bcb_4_k_cu_3db6a6ab6thrust24THRUST_300001_SM_1000_NS12placeholders2_2E,(_ZN34_INTERNAL_60661bcb_4_k_cu_3db6a6ab6thrust24THRUST_300001_SM_1000_NS12placeholders2_4E - _ZN34_INTERNAL_60661bcb_4_k_cu_3db6a6ab6thrust24THRUST_300001_SM_1000_NS12placeholders2_2E)
_ZN34_INTERNAL_60661bcb_4_k_cu_3db6a6ab6thrust24THRUST_300001_SM_1000_NS12placeholders2_2E:
	.zero		1
	.type		_ZN34_INTERNAL_60661bcb_4_k_cu_3db6a6ab6thrust24THRUST_300001_SM_1000_NS12placeholders2_4E,@object
	.size		_ZN34_INTERNAL_60661bcb_4_k_cu_3db6a6ab6thrust24THRUST_300001_SM_1000_NS12placeholders2_4E,(_ZN34_INTERNAL_60661bcb_4_k_cu_3db6a6ab4cuda3std3__45__cpo3endE - _ZN34_INTERNAL_60661bcb_4_k_cu_3db6a6ab6thrust24THRUST_300001_SM_1000_NS12placeholders2_4E)
_ZN34_INTERNAL_60661bcb_4_k_cu_3db6a6ab6thrust24THRUST_300001_SM_1000_NS12placeholders2_4E:
	.zero		1
	.type		_ZN34_INTERNAL_60661bcb_4_k_cu_3db6a6ab4cuda3std3__45__cpo3endE,@object
	.size		_ZN34_INTERNAL_60661bcb_4_k_cu_3db6a6ab4cuda3std3__45__cpo3endE,(_ZN34_INTERNAL_60661bcb_4_k_cu_3db6a6ab4cuda3std6ranges3__45__cpo3endE - _ZN34_INTERNAL_60661bcb_4_k_cu_3db6a6ab4cuda3std3__45__cpo3endE)
_ZN34_INTERNAL_60661bcb_4_k_cu_3db6a6ab4cuda3std3__45__cpo3endE:
	.zero		1
	.type		_ZN34_INTERNAL_60661bcb_4_k_cu_3db6a6ab4cuda3std6ranges3__45__cpo3endE,@object
	.size		_ZN34_INTERNAL_60661bcb_4_k_cu_3db6a6ab4cuda3std6ranges3__45__cpo3endE,(_ZN34_INTERNAL_60661bcb_4_k_cu_3db6a6ab4cuda3std3__419piecewise_constructE - _ZN34_INTERNAL_60661bcb_4_k_cu_3db6a6ab4cuda3std6ranges3__45__cpo3endE)
_ZN34_INTERNAL_60661bcb_4_k_cu_3db6a6ab4cuda3std6ranges3__45__cpo3endE:
	.zero		1
	.type		_ZN34_INTERNAL_60661bcb_4_k_cu_3db6a6ab4cuda3std3__419piecewise_constructE,@object
	.size		_ZN34_INTERNAL_60661bcb_4_k_cu_3db6a6ab4cuda3std3__419piecewise_constructE,(_ZN34_INTERNAL_60661bcb_4_k_cu_3db6a6ab4cuda3std6ranges3__45__cpo5cdataE - _ZN34_INTERNAL_60661bcb_4_k_cu_3db6a6ab4cuda3std3__419piecewise_constructE)
_ZN34_INTERNAL_60661bcb_4_k_cu_3db6a6ab4cuda3std3__419piecewise_constructE:
	.zero		1
	.type		_ZN34_INTERNAL_60661bcb_4_k_cu_3db6a6ab4cuda3std6ranges3__45__cpo5cdataE,@object
	.size		_ZN34_INTERNAL_60661bcb_4_k_cu_3db6a6ab4cuda3std6ranges3__45__cpo5cdataE,(_ZN34_INTERNAL_60661bcb_4_k_cu_3db6a6ab6thrust24THRUST_300001_SM_1000_NS12placeholders2_8E - _ZN34_INTERNAL_60661bcb_4_k_cu_3db6a6ab4cuda3std6ranges3__45__cpo5cdataE)
_ZN34_INTERNAL_60661bcb_4_k_cu_3db6a6ab4cuda3std6ranges3__45__cpo5cdataE:
	.zero		1
	.type		_ZN34_INTERNAL_60661bcb_4_k_cu_3db6a6ab6thrust24THRUST_300001_SM_1000_NS12placeholders2_8E,@object
	.size		_ZN34_INTERNAL_60661bcb_4_k_cu_3db6a6ab6thrust24THRUST_300001_SM_1000_NS12placeholders2_8E,(_ZN34_INTERNAL_60661bcb_4_k_cu_3db6a6ab4cuda3std3__45__cpo4rendE - _ZN34_INTERNAL_60661bcb_4_k_cu_3db6a6ab6thrust24THRUST_300001_SM_1000_NS12placeholders2_8E)
_ZN34_INTERNAL_60661bcb_4_k_cu_3db6a6ab6thrust24THRUST_300001_SM_1000_NS12placeholders2_8E:
	.zero		1
	.type		_ZN34_INTERNAL_60661bcb_4_k_cu_3db6a6ab4cuda3std3__45__cpo4rendE,@object
	.size		_ZN34_INTERNAL_60661bcb_4_k_cu_3db6a6ab4cuda3std3__45__cpo4rendE,(_ZN34_INTERNAL_60661bcb_4_k_cu_3db6a6ab4cuda3std6ranges3__45__cpo9iter_swapE - _ZN34_INTERNAL_60661bcb_4_k_cu_3db6a6ab4cuda3std3__45__cpo4rendE)
_ZN34_INTERNAL_60661bcb_4_k_cu_3db6a6ab4cuda3std3__45__cpo4rendE:
	.zero		1
	.type		_ZN34_INTERNAL_60661bcb_4_k_cu_3db6a6ab4cuda3std6ranges3__45__cpo9iter_swapE,@object
	.size		_ZN34_INTERNAL_60661bcb_4_k_cu_3db6a6ab4cuda3std6ranges3__45__cpo9iter_swapE,(_ZN34_INTERNAL_60661bcb_4_k_cu_3db6a6ab4cuda3std3__48unexpectE - _ZN34_INTERNAL_60661bcb_4_k_cu_3db6a6ab4cuda3std6ranges3__45__cpo9iter_swapE)
_ZN34_INTERNAL_60661bcb_4_k_cu_3db6a6ab4cuda3std6ranges3__45__cpo9iter_swapE:
	.zero		1
	.type		_ZN34_INTERNAL_60661bcb_4_k_cu_3db6a6ab4cuda3std3__48unexpectE,@object
	.size		_ZN34_INTERNAL_60661bcb_4_k_cu_3db6a6ab4cuda3std3__48unexpectE,(_ZN34_INTERNAL_60661bcb_4_k_cu_3db6a6ab6thrust24THRUST_300001_SM_1000_NS6system6detail10sequential3seqE - _ZN34_INTERNAL_60661bcb_4_k_cu_3db6a6ab4cuda3std3__48unexpectE)
_ZN34_INTERNAL_60661bcb_4_k_cu_3db6a6ab4cuda3std3__48unexpectE:
	.zero		1
	.type		_ZN34_INTERNAL_60661bcb_4_k_cu_3db6a6ab6thrust24THRUST_300001_SM_1000_NS6system6detail10sequential3seqE,@object
	.size		_ZN34_INTERNAL_60661bcb_4_k_cu_3db6a6ab6thrust24THRUST_300001_SM_1000_NS6system6detail10sequential3seqE,(.L_29 - _ZN34_INTERNAL_60661bcb_4_k_cu_3db6a6ab6thrust24THRUST_300001_SM_1000_NS6system6detail10sequential3seqE)
_ZN34_INTERNAL_60661bcb_4_k_cu_3db6a6ab6thrust24THRUST_300001_SM_1000_NS6system6detail10sequential3seqE:
	.zero		1
.L_29:


//--------------------- .nv.constant0._ZN3cub18CUB_300001_SM_10006detail11EmptyKernelIvEEvv --------------------------
	.section	.nv.constant0._ZN3cub18CUB_300001_SM_10006detail11EmptyKernelIvEEvv,"a",@progbits
	.sectionflags	@""
	.align	4
.nv.constant0._ZN3cub18CUB_300001_SM_10006detail11EmptyKernelIvEEvv:
	.zero		896


//--------------------- .nv.constant0._Z6unusedv  --------------------------
	.section	.nv.constant0._Z6unusedv,"a",@progbits
	.sectionflags	@""
	.align	4
.nv.constant0._Z6unusedv:
	.zero		896


//--------------------- SYMBOLS --------------------------

	.type		.nv.reservedSmem.offset0,@object
	.size		.nv.reservedSmem.offset0,0x4
